	.headerflags	@"EF_CUDA_TEXMODE_UNIFIED EF_CUDA_64BIT_ADDRESS EF_CUDA_ACCELERATORS EF_CUDA_SM90 EF_CUDA_VIRTUAL_SM(EF_CUDA_SM90)"
	.elftype	@"ET_EXEC"


//--------------------- .nv.info                  --------------------------
	.section	.nv.info,"",@"SHT_CUDA_INFO"
	.align	4


	//----- nvinfo : EIATTR_REGCOUNT
	.align		4
        /*0000*/ 	.byte	0x04, 0x2f
        /*0002*/ 	.short	(.L_3 - .L_2)
	.align		4
.L_2:
        /*0004*/ 	.word	index@(triton_poi_fused__native_batch_norm_legit_no_training_add_relu_26)
        /*0008*/ 	.word	0x00000030


	//----- nvinfo : EIATTR_MIN_STACK_SIZE
	.align		4
.L_3:
        /*000c*/ 	.byte	0x04, 0x12
        /*000e*/ 	.short	(.L_5 - .L_4)
	.align		4
.L_4:
        /*0010*/ 	.word	index@(triton_poi_fused__native_batch_norm_legit_no_training_add_relu_26)
        /*0014*/ 	.word	0x00000000


	//----- nvinfo : EIATTR_FRAME_SIZE
	.align		4
.L_5:
        /*0018*/ 	.byte	0x04, 0x11
        /*001a*/ 	.short	(.L_7 - .L_6)
	.align		4
.L_6:
        /*001c*/ 	.word	index@(triton_poi_fused__native_batch_norm_legit_no_training_add_relu_26)
        /*0020*/ 	.word	0x00000000


	//----- nvinfo : EIATTR_MIN_STACK_SIZE
	.align		4
.L_7:
        /*0024*/ 	.byte	0x04, 0x12
        /*0026*/ 	.short	(.L_9 - .L_8)
	.align		4
.L_8:
        /*0028*/ 	.word	index@(triton_poi_fused__native_batch_norm_legit_no_training_add_relu_26)
        /*002c*/ 	.word	0x00000000
.L_9:


//--------------------- .nv.info.triton_poi_fused__native_batch_norm_legit_no_training_add_relu_26 --------------------------
	.section	.nv.info.triton_poi_fused__native_batch_norm_legit_no_training_add_relu_26,"",@"SHT_CUDA_INFO"
	.sectionflags	@""
	.align	4


	//----- nvinfo : EIATTR_CUDA_API_VERSION
	.align		4
        /*0000*/ 	.byte	0x04, 0x37
        /*0002*/ 	.short	(.L_11 - .L_10)
.L_10:
        /*0004*/ 	.word	0x0000007c


	//----- nvinfo : EIATTR_KPARAM_INFO
	.align		4
.L_11:
        /*0008*/ 	.byte	0x04, 0x17
        /*000a*/ 	.short	(.L_13 - .L_12)
.L_12:
        /*000c*/ 	.word	0x00000000
        /*0010*/ 	.short	0x0008
        /*0012*/ 	.short	0x003c
        /*0014*/ 	.byte	0x00, 0xf0, 0x11, 0x00


	//----- nvinfo : EIATTR_KPARAM_INFO
	.align		4
.L_13:
        /*0018*/ 	.byte	0x04, 0x17
        /*001a*/ 	.short	(.L_15 - .L_14)
.L_14:
        /*001c*/ 	.word	0x00000000
        /*0020*/ 	.short	0x0007
        /*0022*/ 	.short	0x0038
        /*0024*/ 	.byte	0x00, 0xf0, 0x11, 0x00


	//----- nvinfo : EIATTR_KPARAM_INFO
	.align		4
.L_15:
        /*0028*/ 	.byte	0x04, 0x17
        /*002a*/ 	.short	(.L_17 - .L_16)
.L_16:
        /*002c*/ 	.word	0x00000000
        /*0030*/ 	.short	0x0006
        /*0032*/ 	.short	0x0030
        /*0034*/ 	.byte	0x00, 0xf4, 0x21, 0x00


	//----- nvinfo : EIATTR_KPARAM_INFO
	.align		4
.L_17:
        /*0038*/ 	.byte	0x04, 0x17
        /*003a*/ 	.short	(.L_19 - .L_18)
.L_18:
        /*003c*/ 	.word	0x00000000
        /*0040*/ 	.short	0x0005
        /*0042*/ 	.short	0x0028
        /*0044*/ 	.byte	0x00, 0xf4, 0x21, 0x00


	//----- nvinfo : EIATTR_KPARAM_INFO
	.align		4
.L_19:
        /*0048*/ 	.byte	0x04, 0x17
        /*004a*/ 	.short	(.L_21 - .L_20)
.L_20:
        /*004c*/ 	.word	0x00000000
        /*0050*/ 	.short	0x0004
        /*0052*/ 	.short	0x0020
        /*0054*/ 	.byte	0x00, 0xf4, 0x21, 0x00


	//----- nvinfo : EIATTR_KPARAM_INFO
	.align		4
.L_21:
        /*0058*/ 	.byte	0x04, 0x17
        /*005a*/ 	.short	(.L_23 - .L_22)
.L_22:
        /*005c*/ 	.word	0x00000000
        /*0060*/ 	.short	0x0003
        /*0062*/ 	.short	0x0018
        /*0064*/ 	.byte	0x00, 0xf4, 0x21, 0x00


	//----- nvinfo : EIATTR_KPARAM_INFO
	.align		4
.L_23:
        /*0068*/ 	.byte	0x04, 0x17
        /*006a*/ 	.short	(.L_25 - .L_24)
.L_24:
        /*006c*/ 	.word	0x00000000
        /*0070*/ 	.short	0x0002
        /*0072*/ 	.short	0x0010
        /*0074*/ 	.byte	0x00, 0xf4, 0x21, 0x00


	//----- nvinfo : EIATTR_KPARAM_INFO
	.align		4
.L_25:
        /*0078*/ 	.byte	0x04, 0x17
        /*007a*/ 	.short	(.L_27 - .L_26)
.L_26:
        /*007c*/ 	.word	0x00000000
        /*0080*/ 	.short	0x0001
        /*0082*/ 	.short	0x0008
        /*0084*/ 	.byte	0x00, 0xf4, 0x21, 0x00


	//----- nvinfo : EIATTR_KPARAM_INFO
	.align		4
.L_27:
        /*0088*/ 	.byte	0x04, 0x17
        /*008a*/ 	.short	(.L_29 - .L_28)
.L_28:
        /*008c*/ 	.word	0x00000000
        /*0090*/ 	.short	0x0000
        /*0092*/ 	.short	0x0000
        /*0094*/ 	.byte	0x00, 0xf4, 0x21, 0x00


	//----- nvinfo : EIATTR_SPARSE_MMA_MASK
	.align		4
.L_29:
        /*0098*/ 	.byte	0x03, 0x50
        /*009a*/ 	.short	0x0000


	//----- nvinfo : EIATTR_MAXREG_COUNT
	.align		4
        /*009c*/ 	.byte	0x03, 0x1b
        /*009e*/ 	.short	0x00ff


	//----- nvinfo : EIATTR_EXIT_INSTR_OFFSETS
	.align		4
        /*00a0*/ 	.byte	0x04, 0x1c
        /*00a2*/ 	.short	(.L_31 - .L_30)


	//   ....[0]....
.L_30:
        /*00a4*/ 	.word	0x000015d0


	//   ....[1]....
        /*00a8*/ 	.word	0x00001620


	//----- nvinfo : EIATTR_REQNTID
	.align		4
.L_31:
        /*00ac*/ 	.byte	0x04, 0x10
        /*00ae*/ 	.short	(.L_33 - .L_32)
.L_32:
        /*00b0*/ 	.word	0x00000100
        /*00b4*/ 	.word	0x00000001
        /*00b8*/ 	.word	0x00000001


	//----- nvinfo : EIATTR_CBANK_PARAM_SIZE
	.align		4
.L_33:
        /*00bc*/ 	.byte	0x03, 0x19
        /*00be*/ 	.short	0x0040


	//----- nvinfo : EIATTR_PARAM_CBANK
	.align		4
        /*00c0*/ 	.byte	0x04, 0x0a
        /*00c2*/ 	.short	(.L_35 - .L_34)
	.align		4
.L_34:
        /*00c4*/ 	.word	index@(.nv.constant0.triton_poi_fused__native_batch_norm_legit_no_training_add_relu_26)
        /*00c8*/ 	.short	0x0210
        /*00ca*/ 	.short	0x0040


	//----- nvinfo : EIATTR_SW_WAR
	.align		4
.L_35:
        /*00cc*/ 	.byte	0x04, 0x36
        /*00ce*/ 	.short	(.L_37 - .L_36)
.L_36:
        /*00d0*/ 	.word	0x00000008
.L_37:


//--------------------- .nv.callgraph             --------------------------
	.section	.nv.callgraph,"",@"SHT_CUDA_CALLGRAPH"
	.align	4
	.sectionentsize	8
	.align		4
        /*0000*/ 	.word	0x00000000
	.align		4
        /*0004*/ 	.word	0xffffffff
	.align		4
        /*0008*/ 	.word	0x00000000
	.align		4
        /*000c*/ 	.word	0xfffffffe
	.align		4
        /*0010*/ 	.word	0x00000000
	.align		4
        /*0014*/ 	.word	0xfffffffd
	.align		4
        /*0018*/ 	.word	0x00000000
	.align		4
        /*001c*/ 	.word	0xfffffffc


//--------------------- .nv.constant4             --------------------------
	.section	.nv.constant4,"a",@progbits
	.align	8
	.align		8
.nv.constant4:
        /*0000*/ 	.dword	_$_str
	.align		8
        /*0008*/ 	.dword	_$_str_$_2


//--------------------- .text.triton_poi_fused__native_batch_norm_legit_no_training_add_relu_26 --------------------------
	.section	.text.triton_poi_fused__native_batch_norm_legit_no_training_add_relu_26,"ax",@progbits
	.sectionflags	@"SHF_BARRIERS=1"
	.align	128
        .global         triton_poi_fused__native_batch_norm_legit_no_training_add_relu_26
        .type           triton_poi_fused__native_batch_norm_legit_no_training_add_relu_26,@function
        .size           triton_poi_fused__native_batch_norm_legit_no_training_add_relu_26,(.L_x_1 - triton_poi_fused__native_batch_norm_legit_no_training_add_relu_26)
        .other          triton_poi_fused__native_batch_norm_legit_no_training_add_relu_26,@"STO_CUDA_ENTRY STV_DEFAULT"
triton_poi_fused__native_batch_norm_legit_no_training_add_relu_26:
.text.triton_poi_fused__native_batch_norm_legit_no_training_add_relu_26:
[----:B------:R-:W0:Y:S01]  /*0000*/  LDC R1, c[0x0][0x28] ;  /* 0x00000a00ff017b82 */ /* 0x000e220000000800 */
[----:B------:R-:W1:Y:S07]  /*0010*/  S2R R0, SR_TID.X ;  /* 0x0000000000007919 */ /* 0x000e6e0000002100 */
[----:B------:R-:W2:Y:S01]  /*0020*/  LDC.64 R26, c[0x0][0x210] ;  /* 0x00008400ff1a7b82 */ /* 0x000ea20000000a00 */
[----:B------:R-:W-:Y:S02]  /*0030*/  CS2R R8, SRZ ;  /* 0x0000000000087805 */ /* 0x000fe4000001ff00 */
[----:B------:R-:W-:Y:S01]  /*0040*/  CS2R R10, SRZ ;  /* 0x00000000000a7805 */ /* 0x000fe2000001ff00 */
[----:B------:R-:W3:Y:S01]  /*0050*/  S2R R2, SR_CTAID.Y ;  /* 0x0000000000027919 */ /* 0x000ee20000002600 */
[----:B------:R-:W-:Y:S01]  /*0060*/  ULDC.64 UR6, c[0x0][0x208] ;  /* 0x0000820000067ab9 */ /* 0x000fe20000000a00 */
[----:B------:R-:W-:Y:S01]  /*0070*/  CS2R R12, SRZ ;  /* 0x00000000000c7805 */ /* 0x000fe2000001ff00 */
[----:B------:R-:W4:Y:S01]  /*0080*/  S2R R4, SR_CTAID.X ;  /* 0x0000000000047919 */ /* 0x000f220000002500 */
[----:B-1----:R-:W-:Y:S01]  /*0090*/  IMAD.SHL.U32 R5, R0, 0x4, RZ ;  /* 0x0000000400057824 */ /* 0x002fe200078e00ff */
[----:B------:R-:W-:Y:S01]  /*00a0*/  SHF.R.U32.HI R3, RZ, 0x6, R0 ;  /* 0x00000006ff037819 */ /* 0x000fe20000011600 */
[----:B---3--:R-:W-:-:S03]  /*00b0*/  IMAD.SHL.U32 R2, R2, 0x10, RZ ;  /* 0x0000001002027824 */ /* 0x008fc600078e00ff */
[----:B------:R-:W-:Y:S02]  /*00c0*/  LOP3.LUT R7, R5, 0xfc, RZ, 0xc0, !PT ;  /* 0x000000fc05077812 */ /* 0x000fe400078ec0ff */
[----:B------:R-:W-:Y:S02]  /*00d0*/  SGXT.U32 R3, R3, 0x2 ;  /* 0x000000020303781a */ /* 0x000fe40000000000 */
[----:B----4-:R-:W-:Y:S02]  /*00e0*/  PRMT R6, R7, 0x6540, R4 ;  /* 0x0000654007067816 */ /* 0x010fe40000000004 */
[----:B------:R-:W-:Y:S02]  /*00f0*/  LOP3.LUT R30, R2, R3, RZ, 0xfc, !PT ;  /* 0x00000003021e7212 */ /* 0x000fe400078efcff */
[----:B------:R-:W-:Y:S02]  /*0100*/  ISETP.GE.AND P0, PT, R6, 0x800, PT ;  /* 0x000008000600780c */ /* 0x000fe40003f06270 */
[----:B------:R-:W-:-:S02]  /*0110*/  LOP3.LUT R25, R2, 0x4, R3, 0xfe, !PT ;  /* 0x0000000402197812 */ /* 0x000fc400078efe03 */
[C---:B------:R-:W-:Y:S01]  /*0120*/  ISETP.LT.AND P3, PT, R30.reuse, 0x40, !P0 ;  /* 0x000000401e00780c */ /* 0x040fe20004761270 */
[----:B------:R-:W-:Y:S01]  /*0130*/  IMAD R30, R30, 0x800, R6 ;  /* 0x000008001e1e7824 */ /* 0x000fe200078e0206 */
[----:B------:R-:W-:-:S03]  /*0140*/  ISETP.LT.AND P2, PT, R25, 0x40, !P0 ;  /* 0x000000401900780c */ /* 0x000fc60004741270 */
[----:B--2---:R-:W-:-:S08]  /*0150*/  IMAD.WIDE R18, R30, 0x4, R26 ;  /* 0x000000041e127825 */ /* 0x004fd000078e021a */
[----:B------:R1:W2:Y:S01]  /*0160*/  @P3 LDG.E.EL.128 R8, desc[UR6][R18.64] ;  /* 0x0000000612083981 */ /* 0x0002a2000c2e1d00 */
[----:B------:R-:W-:Y:S01]  /*0170*/  IMAD R25, R25, 0x800, R6 ;  /* 0x0000080019197824 */ /* 0x000fe200078e0206 */
[----:B------:R-:W-:Y:S02]  /*0180*/  CS2R R14, SRZ ;  /* 0x00000000000e7805 */ /* 0x000fe4000001ff00 */
[----:B------:R-:W-:Y:S01]  /*0190*/  LOP3.LUT R7, R2, 0x8, R3, 0xfe, !PT ;  /* 0x0000000802077812 */ /* 0x000fe200078efe03 */
[----:B------:R-:W-:-:S03]  /*01a0*/  IMAD.WIDE R20, R25, 0x4, R26 ;  /* 0x0000000419147825 */ /* 0x000fc600078e021a */
[C---:B------:R-:W-:Y:S02]  /*01b0*/  ISETP.LT.AND P1, PT, R7.reuse, 0x40, !P0 ;  /* 0x000000400700780c */ /* 0x040fe40004721270 */
[----:B------:R3:W4:Y:S01]  /*01c0*/  @P2 LDG.E.EL.128 R12, desc[UR6][R20.64] ;  /* 0x00000006140c2981 */ /* 0x000722000c2e1d00 */
[----:B------:R-:W-:Y:S02]  /*01d0*/  LEA R7, R7, R6, 0xb ;  /* 0x0000000607077211 */ /* 0x000fe400078e58ff */
[----:B------:R-:W-:Y:S02]  /*01e0*/  CS2R R16, SRZ ;  /* 0x0000000000107805 */ /* 0x000fe4000001ff00 */
[----:B-1----:R-:W-:Y:S02]  /*01f0*/  CS2R R18, SRZ ;  /* 0x0000000000127805 */ /* 0x002fe4000001ff00 */
[----:B------:R-:W-:Y:S01]  /*0200*/  LOP3.LUT R3, R2, 0xc, R3, 0xfe, !PT ;  /* 0x0000000c02037812 */ /* 0x000fe200078efe03 */
[----:B------:R-:W-:-:S03]  /*0210*/  IMAD.WIDE R28, R7, 0x4, R26 ;  /* 0x00000004071c7825 */ /* 0x000fc600078e021a */
[C---:B------:R-:W-:Y:S02]  /*0220*/  ISETP.LT.AND P0, PT, R3.reuse, 0x40, !P0 ;  /* 0x000000400300780c */ /* 0x040fe40004701270 */
[----:B------:R1:W5:Y:S01]  /*0230*/  @P1 LDG.E.EL.128 R16, desc[UR6][R28.64] ;  /* 0x000000061c101981 */ /* 0x000362000c2e1d00 */
[----:B------:R-:W-:Y:S01]  /*0240*/  IMAD R6, R3, 0x800, R6 ;  /* 0x0000080003067824 */ /* 0x000fe200078e0206 */
[----:B---3--:R-:W-:Y:S02]  /*0250*/  CS2R R20, SRZ ;  /* 0x0000000000147805 */ /* 0x008fe4000001ff00 */
[----:B------:R-:W-:Y:S01]  /*0260*/  CS2R R22, SRZ ;  /* 0x0000000000167805 */ /* 0x000fe2000001ff00 */
[----:B------:R-:W-:-:S06]  /*0270*/  IMAD.WIDE R26, R6, 0x4, R26 ;  /* 0x00000004061a7825 */ /* 0x000fcc00078e021a */
[----:B------:R3:W3:Y:S01]  /*0280*/  @P0 LDG.E.EL.128 R20, desc[UR6][R26.64] ;  /* 0x000000061a140981 */ /* 0x0006e2000c2e1d00 */
[----:B------:R-:W1:Y:S01]  /*0290*/  S2UR UR5, SR_CgaCtaId ;  /* 0x00000000000579c3 */ /* 0x000e620000008800 */
[----:B------:R-:W-:Y:S01]  /*02a0*/  SHF.R.U32.HI R24, RZ, 0x8, R5 ;  /* 0x00000008ff187819 */ /* 0x000fe20000011605 */
[----:B------:R-:W-:Y:S01]  /*02b0*/  UMOV UR4, 0x400 ;  /* 0x0000040000047882 */ /* 0x000fe20000000000 */
[----:B------:R-:W-:Y:S02]  /*02c0*/  LOP3.LUT R32, R5, 0x3fc, RZ, 0xc0, !PT ;  /* 0x000003fc05207812 */ /* 0x000fe400078ec0ff */
[----:B------:R-:W-:-:S04]  /*02d0*/  SGXT.U32 R24, R24, 0x2 ;  /* 0x000000021818781a */ /* 0x000fc80000000000 */
[----:B------:R-:W-:Y:S01]  /*02e0*/  LOP3.LUT R3, R24, 0x3fc, R5, 0xf8, !PT ;  /* 0x000003fc18037812 */ /* 0x000fe200078ef805 */
[----:B01----:R-:W-:-:S06]  /*02f0*/  UPRMT UR4, UR5, 0x654, UR4 ;  /* 0x0000065405047896 */ /* 0x003fcc0008000004 */
[----:B------:R-:W-:Y:S02]  /*0300*/  LEA R29, R24, UR4, 0x2 ;  /* 0x00000004181d7c11 */ /* 0x000fe4000f8e10ff */
[----:B------:R-:W-:Y:S02]  /*0310*/  LEA R3, R3, UR4, 0x2 ;  /* 0x0000000403037c11 */ /* 0x000fe4000f8e10ff */
[----:B------:R-:W-:Y:S01]  /*0320*/  LOP3.LUT R24, R0, 0xff, RZ, 0xc0, !PT ;  /* 0x000000ff00187812 */ /* 0x000fe200078ec0ff */
[----:B------:R-:W-:-:S03]  /*0330*/  IMAD R32, R32, 0x4, R29 ;  /* 0x0000000420207824 */ /* 0x000fc600078e021d */
[----:B------:R-:W-:Y:S01]  /*0340*/  LEA R24, R24, UR4, 0x2 ;  /* 0x0000000418187c11 */ /* 0x000fe2000f8e10ff */
[----:B------:R-:W-:Y:S01]  /*0350*/  HFMA2.MMA R39, -RZ, RZ, 0, 0 ;  /* 0x00000000ff277435 */ /* 0x000fe200000001ff */
[----:B--2---:R-:W-:Y:S04]  /*0360*/  STS [R3], R8 ;  /* 0x0000000803007388 */ /* 0x004fe80000000800 */
[----:B------:R0:W-:Y:S04]  /*0370*/  STS [R32+0x4], R9 ;  /* 0x0000040920007388 */ /* 0x0001e80000000800 */
[----:B------:R-:W-:Y:S04]  /*0380*/  STS [R32+0x8], R10 ;  /* 0x0000080a20007388 */ /* 0x000fe80000000800 */
[----:B------:R1:W-:Y:S01]  /*0390*/  STS [R32+0xc], R11 ;  /* 0x00000c0b20007388 */ /* 0x0003e20000000800 */
[----:B0-----:R-:W0:Y:S08]  /*03a0*/  LDC.64 R8, c[0x0][0x220] ;  /* 0x00008800ff087b82 */ /* 0x001e300000000a00 */
[----:B------:R-:W-:Y:S08]  /*03b0*/  BAR.SYNC.DEFER_BLOCKING 0x0 ;  /* 0x0000000000007b1d */ /* 0x000ff00000010000 */
[----:B-1----:R-:W1:Y:S01]  /*03c0*/  LDC.64 R10, c[0x0][0x228] ;  /* 0x00008a00ff0a7b82 */ /* 0x002e620000000a00 */
[----:B------:R-:W-:Y:S04]  /*03d0*/  LDS R28, [R24] ;  /* 0x00000000181c7984 */ /* 0x000fe80000000800 */
[----:B------:R-:W-:Y:S04]  /*03e0*/  LDS R29, [R24+0x404] ;  /* 0x00040400181d7984 */ /* 0x000fe80000000800 */
[----:B---3--:R-:W-:Y:S04]  /*03f0*/  LDS R26, [R24+0x808] ;  /* 0x00080800181a7984 */ /* 0x008fe80000000800 */
[----:B------:R-:W-:Y:S01]  /*0400*/  LDS R27, [R24+0xc0c] ;  /* 0x000c0c00181b7984 */ /* 0x000fe20000000800 */
[----:B------:R-:W-:Y:S06]  /*0410*/  BAR.SYNC.DEFER_BLOCKING 0x0 ;  /* 0x0000000000007b1d */ /* 0x000fec0000010000 */
[----:B----4-:R2:W-:Y:S04]  /*0420*/  STS [R3], R12 ;  /* 0x0000000c03007388 */ /* 0x0105e80000000800 */
[----:B------:R3:W-:Y:S04]  /*0430*/  STS [R32+0x4], R13 ;  /* 0x0000040d20007388 */ /* 0x0007e80000000800 */
[----:B------:R-:W-:Y:S01]  /*0440*/  STS [R32+0x8], R14 ;  /* 0x0000080e20007388 */ /* 0x000fe20000000800 */
[----:B--2---:R-:W-:-:S03]  /*0450*/  PRMT R12, R0, 0x6540, R4 ;  /* 0x00006540000c7816 */ /* 0x004fc60000000004 */
[----:B------:R-:W-:Y:S01]  /*0460*/  STS [R32+0xc], R15 ;  /* 0x00000c0f20007388 */ /* 0x000fe20000000800 */
[----:B------:R-:W-:Y:S01]  /*0470*/  BAR.SYNC.DEFER_BLOCKING 0x0 ;  /* 0x0000000000007b1d */ /* 0x000fe20000010000 */
[C---:B------:R-:W-:Y:S01]  /*0480*/  ISETP.GE.AND P4, PT, R12.reuse, 0x800, PT ;  /* 0x000008000c00780c */ /* 0x040fe20003f86270 */
[----:B---3--:R-:W-:Y:S02]  /*0490*/  IMAD.MOV.U32 R13, RZ, RZ, RZ ;  /* 0x000000ffff0d7224 */ /* 0x008fe400078e00ff */
[----:B0-----:R-:W-:Y:S02]  /*04a0*/  IMAD.WIDE R8, R12, 0x4, R8 ;  /* 0x000000040c087825 */ /* 0x001fe400078e0208 */
[----:B------:R-:W-:Y:S04]  /*04b0*/  LDS R33, [R24] ;  /* 0x0000000018217984 */ /* 0x000fe80000000800 */
[----:B------:R-:W-:Y:S04]  /*04c0*/  LDS R34, [R24+0x404] ;  /* 0x0004040018227984 */ /* 0x000fe80000000800 */
[----:B------:R-:W-:Y:S04]  /*04d0*/  LDS R35, [R24+0x808] ;  /* 0x0008080018237984 */ /* 0x000fe80000000800 */
[----:B------:R-:W-:Y:S01]  /*04e0*/  LDS R36, [R24+0xc0c] ;  /* 0x000c0c0018247984 */ /* 0x000fe20000000800 */
[----:B------:R-:W-:Y:S06]  /*04f0*/  BAR.SYNC.DEFER_BLOCKING 0x0 ;  /* 0x0000000000007b1d */ /* 0x000fec0000010000 */
[----:B-----5:R-:W-:Y:S04]  /*0500*/  STS [R3], R16 ;  /* 0x0000001003007388 */ /* 0x020fe80000000800 */
[----:B------:R-:W-:Y:S04]  /*0510*/  STS [R32+0x4], R17 ;  /* 0x0000041120007388 */ /* 0x000fe80000000800 */
[----:B------:R-:W-:Y:S04]  /*0520*/  STS [R32+0x8], R18 ;  /* 0x0000081220007388 */ /* 0x000fe80000000800 */
[----:B------:R-:W-:Y:S01]  /*0530*/  STS [R32+0xc], R19 ;  /* 0x00000c1320007388 */ /* 0x000fe20000000800 */
[----:B------:R-:W-:Y:S06]  /*0540*/  BAR.SYNC.DEFER_BLOCKING 0x0 ;  /* 0x0000000000007b1d */ /* 0x000fec0000010000 */
[----:B------:R-:W-:Y:S04]  /*0550*/  LDS R38, [R24] ;  /* 0x0000000018267984 */ /* 0x000fe80000000800 */
[----:B------:R-:W-:Y:S04]  /*0560*/  LDS R37, [R24+0x404] ;  /* 0x0004040018257984 */ /* 0x000fe80000000800 */
[----:B------:R-:W-:Y:S04]  /*0570*/  LDS R16, [R24+0x808] ;  /* 0x0008080018107984 */ /* 0x000fe80000000800 */
[----:B------:R-:W0:Y:S01]  /*0580*/  LDS R17, [R24+0xc0c] ;  /* 0x000c0c0018117984 */ /* 0x000e220000000800 */
[----:B------:R-:W-:Y:S06]  /*0590*/  BAR.SYNC.DEFER_BLOCKING 0x0 ;  /* 0x0000000000007b1d */ /* 0x000fec0000010000 */
[----:B------:R-:W-:Y:S04]  /*05a0*/  STS [R3], R20 ;  /* 0x0000001403007388 */ /* 0x000fe80000000800 */
[----:B------:R2:W-:Y:S04]  /*05b0*/  STS [R32+0x4], R21 ;  /* 0x0000041520007388 */ /* 0x0005e80000000800 */
[----:B------:R-:W-:Y:S04]  /*05c0*/  STS [R32+0x8], R22 ;  /* 0x0000081620007388 */ /* 0x000fe80000000800 */
[----:B------:R3:W-:Y:S01]  /*05d0*/  STS [R32+0xc], R23 ;  /* 0x00000c1720007388 */ /* 0x0007e20000000800 */
[----:B------:R-:W-:Y:S01]  /*05e0*/  IMAD.MOV.U32 R31, RZ, RZ, RZ ;  /* 0x000000ffff1f7224 */ /* 0x000fe200078e00ff */
[----:B--2---:R-:W2:Y:S08]  /*05f0*/  LDC.64 R20, c[0x0][0x238] ;  /* 0x00008e00ff147b82 */ /* 0x004eb00000000a00 */
[----:B------:R-:W-:Y:S06]  /*0600*/  BAR.SYNC.DEFER_BLOCKING 0x0 ;  /* 0x0000000000007b1d */ /* 0x000fec0000010000 */
[----:B------:R4:W5:Y:S01]  /*0610*/  @!P4 LDG.E.EL R13, desc[UR6][R8.64] ;  /* 0x00000006080dc981 */ /* 0x000962000c2e1900 */
[----:B---3--:R-:W-:-:S02]  /*0620*/  IMAD.MOV.U32 R32, RZ, RZ, RZ ;  /* 0x000000ffff207224 */ /* 0x008fc400078e00ff */
[C---:B-1----:R-:W-:Y:S01]  /*0630*/  IMAD.WIDE R10, R12.reuse, 0x4, R10 ;  /* 0x000000040c0a7825 */ /* 0x042fe200078e020a */
[----:B------:R-:W1:Y:S04]  /*0640*/  LDS R19, [R24] ;  /* 0x0000000018137984 */ /* 0x000e680000000800 */
[----:B------:R-:W3:Y:S01]  /*0650*/  @!P4 LDG.E.EL R31, desc[UR6][R10.64] ;  /* 0x000000060a1fc981 */ /* 0x000ee2000c2e1900 */
[----:B----4-:R-:W4:Y:S03]  /*0660*/  LDC.64 R8, c[0x0][0x218] ;  /* 0x00008600ff087b82 */ /* 0x010f260000000a00 */
[----:B------:R-:W0:Y:S04]  /*0670*/  LDS R18, [R24+0x404] ;  /* 0x0004040018127984 */ /* 0x000e280000000800 */
[----:B------:R-:W0:Y:S04]  /*0680*/  LDS R40, [R24+0x808] ;  /* 0x0008080018287984 */ /* 0x000e280000000800 */
[----:B------:R-:W0:Y:S01]  /*0690*/  LDS R41, [R24+0xc0c] ;  /* 0x000c0c0018297984 */ /* 0x000e220000000800 */
[----:B----4-:R-:W-:-:S02]  /*06a0*/  IMAD.WIDE R14, R12, 0x4, R8 ;  /* 0x000000040c0e7825 */ /* 0x010fc400078e0208 */
[----:B------:R-:W4:Y:S03]  /*06b0*/  LDC.64 R8, c[0x0][0x230] ;  /* 0x00008c00ff087b82 */ /* 0x000f260000000a00 */
[----:B------:R0:W3:Y:S01]  /*06c0*/  @!P4 LDG.E.EL R39, desc[UR6][R14.64] ;  /* 0x000000060e27c981 */ /* 0x0000e2000c2e1900 */
[----:B----4-:R-:W-:-:S05]  /*06d0*/  IMAD.WIDE R8, R12, 0x4, R8 ;  /* 0x000000040c087825 */ /* 0x010fca00078e0208 */
[----:B------:R4:W3:Y:S01]  /*06e0*/  @!P4 LDG.E.EL R32, desc[UR6][R8.64] ;  /* 0x000000060820c981 */ /* 0x0008e2000c2e1900 */
[----:B0-----:R-:W-:Y:S01]  /*06f0*/  IMAD.MOV.U32 R15, RZ, RZ, 0x3e800000 ;  /* 0x3e800000ff0f7424 */ /* 0x001fe200078e00ff */
[----:B------:R-:W-:Y:S02]  /*0700*/  CS2R R10, SRZ ;  /* 0x00000000000a7805 */ /* 0x000fe4000001ff00 */
[----:B----4-:R-:W-:Y:S01]  /*0710*/  CS2R R8, SRZ ;  /* 0x0000000000087805 */ /* 0x010fe2000001ff00 */
[----:B--2---:R-:W-:-:S04]  /*0720*/  IMAD.WIDE R44, R7, 0x4, R20 ;  /* 0x00000004072c7825 */ /* 0x004fc800078e0214 */
[----:B-----5:R-:W-:-:S04]  /*0730*/  FADD R13, R13, 9.9999997473787516356e-06 ;  /* 0x3727c5ac0d0d7421 */ /* 0x020fc80000000000 */
[----:B------:R-:W0:Y:S02]  /*0740*/  MUFU.SQRT R42, R13 ;  /* 0x0000000d002a7308 */ /* 0x000e240000002000 */
[C---:B0-----:R-:W-:Y:S02]  /*0750*/  FSETP.GT.AND P4, PT, R42.reuse, 8.50705917302346158658e+37, PT ;  /* 0x7e8000002a00780b */ /* 0x041fe40003f84000 */
[----:B------:R-:W-:-:S11]  /*0760*/  FSETP.GEU.AND P5, PT, R42, 1.175494350822287508e-38, PT ;  /* 0x008000002a00780b */ /* 0x000fd60003fae000 */
[----:B------:R-:W-:-:S04]  /*0770*/  @P4 FMUL R42, R42, 0.25 ;  /* 0x3e8000002a2a4820 */ /* 0x000fc80000400000 */
[----:B------:R-:W-:-:S04]  /*0780*/  @!P5 FMUL R42, R42, 16777216 ;  /* 0x4b8000002a2ad820 */ /* 0x000fc80000400000 */
[----:B------:R-:W0:Y:S01]  /*0790*/  MUFU.RCP R22, R42 ;  /* 0x0000002a00167308 */ /* 0x000e220000001000 */
[----:B------:R-:W-:Y:S01]  /*07a0*/  FSEL R15, R15, 1, P4 ;  /* 0x3f8000000f0f7808 */ /* 0x000fe20002000000 */
[----:B------:R-:W-:-:S04]  /*07b0*/  IMAD.WIDE R12, R30, 0x4, R20 ;  /* 0x000000041e0c7825 */ /* 0x000fc800078e0214 */
[----:B------:R-:W-:Y:S01]  /*07c0*/  @!P5 FMUL R15, R15, 16777216 ;  /* 0x4b8000000f0fd820 */ /* 0x000fe20000400000 */
[----:B------:R2:W4:Y:S01]  /*07d0*/  @P3 LDG.E.EL.128 R8, desc[UR6][R12.64] ;  /* 0x000000060c083981 */ /* 0x000522000c2e1d00 */
[--C-:B---3--:R-:W-:Y:S01]  /*07e0*/  FADD R23, R17, -R39.reuse ;  /* 0x8000002711177221 */ /* 0x108fe20000000000 */
[----:B------:R-:W-:Y:S01]  /*07f0*/  FADD R30, R16, -R39 ;  /* 0x80000027101e7221 */ /* 0x000fe20000000000 */
[----:B------:R-:W-:-:S04]  /*0800*/  IMAD.WIDE R16, R25, 0x4, R20 ;  /* 0x0000000419107825 */ /* 0x000fc800078e0214 */
[----:B0-----:R-:W-:Y:S01]  /*0810*/  FMUL R22, R22, R15 ;  /* 0x0000000f16167220 */ /* 0x001fe20000400000 */
[----:B------:R-:W-:Y:S02]  /*0820*/  CS2R R14, SRZ ;  /* 0x00000000000e7805 */ /* 0x000fe4000001ff00 */
[----:B--2---:R-:W-:Y:S01]  /*0830*/  MOV R12, RZ ;  /* 0x000000ff000c7202 */ /* 0x004fe20000000f00 */
[----:B------:R-:W-:Y:S02]  /*0840*/  IMAD.MOV.U32 R13, RZ, RZ, RZ ;  /* 0x000000ffff0d7224 */ /* 0x000fe400078e00ff */
[--C-:B-1----:R-:W-:Y:S01]  /*0850*/  FADD R25, R19, -R39.reuse ;  /* 0x8000002713197221 */ /* 0x102fe20000000000 */
[--C-:B------:R-:W-:Y:S01]  /*0860*/  FADD R42, R18, -R39.reuse ;  /* 0x80000027122a7221 */ /* 0x100fe20000000000 */
[----:B------:R-:W-:Y:S02]  /*0870*/  CS2R R18, SRZ ;  /* 0x0000000000127805 */ /* 0x000fe4000001ff00 */
[----:B------:R0:W2:Y:S01]  /*0880*/  @P2 LDG.E.EL.128 R12, desc[UR6][R16.64] ;  /* 0x00000006100c2981 */ /* 0x0000a2000c2e1d00 */
[--C-:B------:R-:W-:Y:S01]  /*0890*/  FADD R37, R37, -R39.reuse ;  /* 0x8000002725257221 */ /* 0x100fe20000000000 */
[--C-:B------:R-:W-:Y:S01]  /*08a0*/  FADD R38, R38, -R39.reuse ;  /* 0x8000002726267221 */ /* 0x100fe20000000000 */
[--C-:B------:R-:W-:Y:S01]  /*08b0*/  FADD R36, R36, -R39.reuse ;  /* 0x8000002724247221 */ /* 0x100fe20000000000 */
[--C-:B------:R-:W-:Y:S01]  /*08c0*/  FADD R35, R35, -R39.reuse ;  /* 0x8000002723237221 */ /* 0x100fe20000000000 */
[--C-:B------:R-:W-:Y:S01]  /*08d0*/  FADD R34, R34, -R39.reuse ;  /* 0x8000002722227221 */ /* 0x100fe20000000000 */
[--C-:B------:R-:W-:Y:S01]  /*08e0*/  FADD R33, R33, -R39.reuse ;  /* 0x8000002721217221 */ /* 0x100fe20000000000 */
[--C-:B------:R-:W-:Y:S01]  /*08f0*/  FADD R27, R27, -R39.reuse ;  /* 0x800000271b1b7221 */ /* 0x100fe20000000000 */
[----:B0-----:R-:W-:Y:S01]  /*0900*/  CS2R R16, SRZ ;  /* 0x0000000000107805 */ /* 0x001fe2000001ff00 */
[--C-:B------:R-:W-:Y:S01]  /*0910*/  FADD R26, R26, -R39.reuse ;  /* 0x800000271a1a7221 */ /* 0x100fe20000000000 */
[--C-:B------:R-:W-:Y:S01]  /*0920*/  FADD R29, R29, -R39.reuse ;  /* 0x800000271d1d7221 */ /* 0x100fe20000000000 */
[--C-:B------:R-:W-:Y:S01]  /*0930*/  FADD R28, R28, -R39.reuse ;  /* 0x800000271c1c7221 */ /* 0x100fe20000000000 */
[--C-:B------:R-:W-:Y:S01]  /*0940*/  FADD R40, R40, -R39.reuse ;  /* 0x8000002728287221 */ /* 0x100fe20000000000 */
[----:B------:R-:W-:Y:S01]  /*0950*/  FADD R41, R41, -R39 ;  /* 0x8000002729297221 */ /* 0x000fe20000000000 */
[----:B------:R0:W3:Y:S01]  /*0960*/  @P1 LDG.E.EL.128 R16, desc[UR6][R44.64] ;  /* 0x000000062c101981 */ /* 0x0000e2000c2e1d00 */
[-C--:B------:R-:W-:Y:S01]  /*0970*/  FMUL R29, R29, R22.reuse ;  /* 0x000000161d1d7220 */ /* 0x080fe20000400000 */
        /* <DEDUP_REMOVED lines=14> */
[----:B------:R-:W-:Y:S01]  /*0a60*/  FMUL R41, R41, R22 ;  /* 0x0000001629297220 */ /* 0x000fe20000400000 */
[----:B0-----:R-:W-:Y:S01]  /*0a70*/  IMAD.WIDE R44, R6, 0x4, R20 ;  /* 0x00000004062c7825 */ /* 0x001fe200078e0214 */
[----:B------:R-:W-:-:S02]  /*0a80*/  CS2R R20, SRZ ;  /* 0x0000000000147805 */ /* 0x000fc4000001ff00 */
[----:B------:R-:W-:-:S06]  /*0a90*/  CS2R R22, SRZ ;  /* 0x0000000000167805 */ /* 0x000fcc000001ff00 */
[----:B------:R0:W5:Y:S01]  /*0aa0*/  @P0 LDG.E.EL.128 R20, desc[UR6][R44.64] ;  /* 0x000000062c140981 */ /* 0x000162000c2e1d00 */
[----:B------:R-:W-:Y:S01]  /*0ab0*/  BAR.SYNC.DEFER_BLOCKING 0x0 ;  /* 0x0000000000007b1d */ /* 0x000fe20000010000 */
[-CC-:B------:R-:W-:Y:S01]  /*0ac0*/  FFMA R39, R28, R31.reuse, R32.reuse ;  /* 0x0000001f1c277223 */ /* 0x180fe20000000020 */
[-CC-:B------:R-:W-:Y:S01]  /*0ad0*/  FFMA R29, R29, R31.reuse, R32.reuse ;  /* 0x0000001f1d1d7223 */ /* 0x180fe20000000020 */
[-CC-:B------:R-:W-:Y:S01]  /*0ae0*/  FFMA R43, R26, R31.reuse, R32.reuse ;  /* 0x0000001f1a2b7223 */ /* 0x180fe20000000020 */
[-CC-:B------:R-:W-:Y:S02]  /*0af0*/  FFMA R27, R27, R31.reuse, R32.reuse ;  /* 0x0000001f1b1b7223 */ /* 0x180fe40000000020 */
[----:B------:R-:W-:Y:S04]  /*0b00*/  STS [R24], R39 ;  /* 0x0000002718007388 */ /* 0x000fe80000000800 */
[----:B------:R-:W-:Y:S04]  /*0b10*/  STS [R24+0x404], R29 ;  /* 0x0004041d18007388 */ /* 0x000fe80000000800 */
[----:B------:R-:W-:Y:S04]  /*0b20*/  STS [R24+0x808], R43 ;  /* 0x0008082b18007388 */ /* 0x000fe80000000800 */
[----:B------:R-:W-:Y:S01]  /*0b30*/  STS [R24+0xc0c], R27 ;  /* 0x000c0c1b18007388 */ /* 0x000fe20000000800 */
[----:B------:R-:W-:Y:S01]  /*0b40*/  BAR.SYNC.DEFER_BLOCKING 0x0 ;  /* 0x0000000000007b1d */ /* 0x000fe20000010000 */
[-CC-:B------:R-:W-:Y:S01]  /*0b50*/  FFMA R33, R33, R31.reuse, R32.reuse ;  /* 0x0000001f21217223 */ /* 0x180fe20000000020 */
[-CC-:B------:R-:W-:Y:S01]  /*0b60*/  FFMA R34, R34, R31.reuse, R32.reuse ;  /* 0x0000001f22227223 */ /* 0x180fe20000000020 */
[-CC-:B------:R-:W-:Y:S01]  /*0b70*/  FFMA R35, R35, R31.reuse, R32.reuse ;  /* 0x0000001f23237223 */ /* 0x180fe20000000020 */
[-CC-:B------:R-:W-:Y:S01]  /*0b80*/  FFMA R36, R36, R31.reuse, R32.reuse ;  /* 0x0000001f24247223 */ /* 0x180fe20000000020 */
[-CC-:B------:R-:W-:Y:S01]  /*0b90*/  FFMA R38, R38, R31.reuse, R32.reuse ;  /* 0x0000001f26267223 */ /* 0x180fe20000000020 */
[-CC-:B------:R-:W-:Y:S01]  /*0ba0*/  FFMA R37, R37, R31.reuse, R32.reuse ;  /* 0x0000001f25257223 */ /* 0x180fe20000000020 */
[-CC-:B0-----:R-:W-:Y:S01]  /*0bb0*/  FFMA R45, R30, R31.reuse, R32.reuse ;  /* 0x0000001f1e2d7223 */ /* 0x181fe20000000020 */
[-CC-:B------:R-:W-:Y:S01]  /*0bc0*/  FFMA R7, R7, R31.reuse, R32.reuse ;  /* 0x0000001f07077223 */ /* 0x180fe20000000020 */
[-CC-:B------:R-:W-:Y:S01]  /*0bd0*/  FFMA R25, R25, R31.reuse, R32.reuse ;  /* 0x0000001f19197223 */ /* 0x180fe20000000020 */
[-CC-:B------:R-:W-:Y:S01]  /*0be0*/  FFMA R42, R42, R31.reuse, R32.reuse ;  /* 0x0000001f2a2a7223 */ /* 0x180fe20000000020 */
[-CC-:B------:R-:W-:Y:S01]  /*0bf0*/  FFMA R40, R40, R31.reuse, R32.reuse ;  /* 0x0000001f28287223 */ /* 0x180fe20000000020 */
[----:B------:R-:W-:Y:S01]  /*0c00*/  FFMA R41, R41, R31, R32 ;  /* 0x0000001f29297223 */ /* 0x000fe20000000020 */
[----:B------:R-:W-:Y:S04]  /*0c10*/  LDS R26, [R3+0xc] ;  /* 0x00000c00031a7984 */ /* 0x000fe80000000800 */
[----:B------:R-:W-:Y:S04]  /*0c20*/  LDS R30, [R3+0x8] ;  /* 0x00000800031e7984 */ /* 0x000fe80000000800 */
[----:B------:R-:W-:Y:S04]  /*0c30*/  LDS R28, [R3+0x4] ;  /* 0x00000400031c7984 */ /* 0x000fe80000000800 */
[----:B------:R-:W4:Y:S01]  /*0c40*/  LDS R31, [R3] ;  /* 0x00000000031f7984 */ /* 0x000f220000000800 */
[----:B------:R-:W-:Y:S06]  /*0c50*/  BAR.SYNC.DEFER_BLOCKING 0x0 ;  /* 0x0000000000007b1d */ /* 0x000fec0000010000 */
[----:B------:R-:W-:Y:S04]  /*0c60*/  STS [R24], R33 ;  /* 0x0000002118007388 */ /* 0x000fe80000000800 */
[----:B------:R-:W-:Y:S04]  /*0c70*/  STS [R24+0x404], R34 ;  /* 0x0004042218007388 */ /* 0x000fe80000000800 */
[----:B------:R-:W-:Y:S04]  /*0c80*/  STS [R24+0x808], R35 ;  /* 0x0008082318007388 */ /* 0x000fe80000000800 */
[----:B------:R-:W-:Y:S01]  /*0c90*/  STS [R24+0xc0c], R36 ;  /* 0x000c0c2418007388 */ /* 0x000fe20000000800 */
[----:B------:R-:W-:Y:S06]  /*0ca0*/  BAR.SYNC.DEFER_BLOCKING 0x0 ;  /* 0x0000000000007b1d */ /* 0x000fec0000010000 */
[----:B------:R-:W-:Y:S04]  /*0cb0*/  LDS R44, [R3+0xc] ;  /* 0x00000c00032c7984 */ /* 0x000fe80000000800 */
[----:B------:R-:W-:Y:S04]  /*0cc0*/  LDS R29, [R3+0x8] ;  /* 0x00000800031d7984 */ /* 0x000fe80000000800 */
[----:B------:R-:W-:Y:S04]  /*0cd0*/  LDS R32, [R3+0x4] ;  /* 0x0000040003207984 */ /* 0x000fe80000000800 */
[----:B------:R-:W2:Y:S01]  /*0ce0*/  LDS R27, [R3] ;  /* 0x00000000031b7984 */ /* 0x000ea20000000800 */
[----:B------:R-:W-:Y:S06]  /*0cf0*/  BAR.SYNC.DEFER_BLOCKING 0x0 ;  /* 0x0000000000007b1d */ /* 0x000fec0000010000 */
[----:B------:R-:W-:Y:S04]  /*0d00*/  STS [R24], R38 ;  /* 0x0000002618007388 */ /* 0x000fe80000000800 */
[----:B------:R0:W-:Y:S04]  /*0d10*/  STS [R24+0x404], R37 ;  /* 0x0004042518007388 */ /* 0x0001e80000000800 */
[----:B------:R-:W-:Y:S04]  /*0d20*/  STS [R24+0x808], R45 ;  /* 0x0008082d18007388 */ /* 0x000fe80000000800 */
[----:B------:R-:W-:Y:S01]  /*0d30*/  STS [R24+0xc0c], R7 ;  /* 0x000c0c0718007388 */ /* 0x000fe20000000800 */
[----:B------:R-:W-:Y:S06]  /*0d40*/  BAR.SYNC.DEFER_BLOCKING 0x0 ;  /* 0x0000000000007b1d */ /* 0x000fec0000010000 */
[----:B------:R-:W0:Y:S01]  /*0d50*/  S2R R6, SR_TID.X ;  /* 0x0000000000067919 */ /* 0x000e220000002100 */
[----:B------:R-:W-:Y:S04]  /*0d60*/  LDS R36, [R3+0xc] ;  /* 0x00000c0003247984 */ /* 0x000fe80000000800 */
[----:B------:R-:W-:Y:S04]  /*0d70*/  LDS R35, [R3+0x8] ;  /* 0x0000080003237984 */ /* 0x000fe80000000800 */
[----:B------:R-:W-:Y:S04]  /*0d80*/  LDS R34, [R3+0x4] ;  /* 0x0000040003227984 */ /* 0x000fe80000000800 */
[----:B------:R-:W3:Y:S01]  /*0d90*/  LDS R33, [R3] ;  /* 0x0000000003217984 */ /* 0x000ee20000000800 */
[----:B------:R-:W-:Y:S01]  /*0da0*/  BAR.SYNC.DEFER_BLOCKING 0x0 ;  /* 0x0000000000007b1d */ /* 0x000fe20000010000 */
[----:B0-----:R-:W-:Y:S01]  /*0db0*/  IMAD.SHL.U32 R37, R6, 0x40, RZ ;  /* 0x0000004006257824 */ /* 0x001fe200078e00ff */
[----:B------:R-:W-:-:S04]  /*0dc0*/  SHF.R.U32.HI R39, RZ, 0x6, R6 ;  /* 0x00000006ff277819 */ /* 0x000fc80000011606 */
[----:B------:R-:W-:Y:S04]  /*0dd0*/  STS [R24], R25 ;  /* 0x0000001918007388 */ /* 0x000fe80000000800 */
[----:B------:R0:W-:Y:S04]  /*0de0*/  STS [R24+0x404], R42 ;  /* 0x0004042a18007388 */ /* 0x0001e80000000800 */
[----:B------:R-:W-:Y:S04]  /*0df0*/  STS [R24+0x808], R40 ;  /* 0x0008082818007388 */ /* 0x000fe80000000800 */
[----:B------:R-:W-:Y:S01]  /*0e00*/  STS [R24+0xc0c], R41 ;  /* 0x000c0c2918007388 */ /* 0x000fe20000000800 */
[----:B------:R-:W-:Y:S01]  /*0e10*/  BAR.SYNC.DEFER_BLOCKING 0x0 ;  /* 0x0000000000007b1d */ /* 0x000fe20000010000 */
[----:B------:R-:W-:-:S02]  /*0e20*/  LOP3.LUT R38, R37, 0xfc0, RZ, 0xc0, !PT ;  /* 0x00000fc025267812 */ /* 0x000fc400078ec0ff */
[----:B------:R-:W-:-:S03]  /*0e30*/  SGXT.U32 R39, R39, 0x2 ;  /* 0x000000022727781a */ /* 0x000fc60000000000 */
[C---:B0-----:R-:W-:Y:S01]  /*0e40*/  VIADD R42, R38.reuse, UR4 ;  /* 0x00000004262a7c36 */ /* 0x041fe20008000000 */
[----:B------:R-:W-:Y:S01]  /*0e50*/  LOP3.LUT R39, R38, R39, RZ, 0xfc, !PT ;  /* 0x0000002726277212 */ /* 0x000fe200078efcff */
[----:B------:R-:W5:Y:S04]  /*0e60*/  LDS R25, [R3] ;  /* 0x0000000003197984 */ /* 0x000f680000000800 */
[----:B------:R-:W0:Y:S04]  /*0e70*/  LDS R37, [R3+0x8] ;  /* 0x0000080003257984 */ /* 0x000e280000000800 */
[----:B------:R-:W1:Y:S04]  /*0e80*/  LDS R7, [R3+0x4] ;  /* 0x0000040003077984 */ /* 0x000e680000000800 */
[----:B------:R-:W0:Y:S01]  /*0e90*/  LDS R38, [R3+0xc] ;  /* 0x00000c0003267984 */ /* 0x000e220000000800 */
[C---:B----4-:R-:W-:Y:S01]  /*0ea0*/  FSETP.GEU.AND P6, PT, R31.reuse, -R8, PT ;  /* 0x800000081f00720b */ /* 0x050fe20003fce000 */
[----:B------:R-:W-:-:S05]  /*0eb0*/  FADD R8, R31, R8 ;  /* 0x000000081f087221 */ /* 0x000fca0000000000 */
[----:B------:R-:W-:Y:S02]  /*0ec0*/  FSEL R8, R8, RZ, P6 ;  /* 0x000000ff08087208 */ /* 0x000fe40003000000 */
[C---:B--2---:R-:W-:Y:S01]  /*0ed0*/  FSETP.GEU.AND P6, PT, R27.reuse, -R12, PT ;  /* 0x8000000c1b00720b */ /* 0x044fe20003fce000 */
[----:B------:R-:W-:-:S05]  /*0ee0*/  FADD R12, R27, R12 ;  /* 0x0000000c1b0c7221 */ /* 0x000fca0000000000 */
[----:B------:R-:W-:Y:S02]  /*0ef0*/  FSEL R12, R12, RZ, P6 ;  /* 0x000000ff0c0c7208 */ /* 0x000fe40003000000 */
[C---:B---3--:R-:W-:Y:S01]  /*0f00*/  FSETP.GEU.AND P6, PT, R33.reuse, -R16, PT ;  /* 0x800000102100720b */ /* 0x048fe20003fce000 */
[----:B------:R-:W-:Y:S01]  /*0f10*/  FADD R16, R33, R16 ;  /* 0x0000001021107221 */ /* 0x000fe20000000000 */
[C---:B------:R-:W-:Y:S01]  /*0f20*/  FSETP.GEU.AND P5, PT, R26.reuse, -R11, PT ;  /* 0x8000000b1a00720b */ /* 0x040fe20003fae000 */
        /* <DEDUP_REMOVED lines=11> */
[----:B------:R-:W-:-:S02]  /*0fe0*/  FSEL R16, R16, RZ, P6 ;  /* 0x000000ff10107208 */ /* 0x000fc40003000000 */
[C---:B-----5:R-:W-:Y:S01]  /*0ff0*/  FSETP.GEU.AND P6, PT, R25.reuse, -R20, PT ;  /* 0x800000141900720b */ /* 0x060fe20003fce000 */
[----:B------:R-:W-:Y:S01]  /*1000*/  FADD R20, R25, R20 ;  /* 0x0000001419147221 */ /* 0x000fe20000000000 */
[----:B------:R-:W-:Y:S02]  /*1010*/  LOP3.LUT R2, R2, 0xc, R5, 0xf8, !PT ;  /* 0x0000000c02027812 */ /* 0x000fe400078ef805 */
[----:B------:R-:W-:Y:S02]  /*1020*/  FSEL R24, R9, RZ, P3 ;  /* 0x000000ff09187208 */ /* 0x000fe40001800000 */
[----:B------:R-:W-:Y:S02]  /*1030*/  FSEL R10, R10, RZ, P4 ;  /* 0x000000ff0a0a7208 */ /* 0x000fe40002000000 */
[----:B------:R-:W-:Y:S02]  /*1040*/  FSEL R26, R11, RZ, P5 ;  /* 0x000000ff0b1a7208 */ /* 0x000fe40002800000 */
[----:B------:R-:W-:-:S02]  /*1050*/  FSEL R28, R13, RZ, P0 ;  /* 0x000000ff0d1c7208 */ /* 0x000fc40000000000 */
[----:B------:R-:W-:Y:S02]  /*1060*/  FSEL R14, R14, RZ, P1 ;  /* 0x000000ff0e0e7208 */ /* 0x000fe40000800000 */
[----:B------:R-:W-:Y:S02]  /*1070*/  FSEL R30, R15, RZ, P2 ;  /* 0x000000ff0f1e7208 */ /* 0x000fe40001000000 */
[----:B------:R-:W-:Y:S01]  /*1080*/  LEA R5, R39, R42, 0x2 ;  /* 0x0000002a27057211 */ /* 0x000fe200078e10ff */
[----:B------:R-:W-:Y:S01]  /*1090*/  BAR.SYNC.DEFER_BLOCKING 0x0 ;  /* 0x0000000000007b1d */ /* 0x000fe20000010000 */
[C---:B------:R-:W-:Y:S01]  /*10a0*/  FSETP.GEU.AND P3, PT, R36.reuse, -R19, PT ;  /* 0x800000132400720b */ /* 0x040fe20003f6e000 */
[----:B------:R-:W-:Y:S01]  /*10b0*/  FADD R19, R36, R19 ;  /* 0x0000001324137221 */ /* 0x000fe20000000000 */
[C---:B------:R-:W-:Y:S01]  /*10c0*/  FSETP.GEU.AND P4, PT, R35.reuse, -R18, PT ;  /* 0x800000122300720b */ /* 0x040fe20003f8e000 */
[----:B------:R-:W-:Y:S01]  /*10d0*/  FADD R18, R35, R18 ;  /* 0x0000001223127221 */ /* 0x000fe20000000000 */
[C---:B------:R-:W-:Y:S01]  /*10e0*/  FSETP.GEU.AND P5, PT, R34.reuse, -R17, PT ;  /* 0x800000112200720b */ /* 0x040fe20003fae000 */
[----:B------:R-:W-:Y:S01]  /*10f0*/  FADD R17, R34, R17 ;  /* 0x0000001122117221 */ /* 0x000fe20000000000 */
[C---:B0-----:R-:W-:Y:S01]  /*1100*/  FSETP.GEU.AND P0, PT, R37.reuse, -R22, PT ;  /* 0x800000162500720b */ /* 0x041fe20003f0e000 */
[----:B------:R-:W-:Y:S01]  /*1110*/  FADD R22, R37, R22 ;  /* 0x0000001625167221 */ /* 0x000fe20000000000 */
[C---:B-1----:R-:W-:Y:S01]  /*1120*/  FSETP.GEU.AND P1, PT, R7.reuse, -R21, PT ;  /* 0x800000150700720b */ /* 0x042fe20003f2e000 */
[----:B------:R-:W-:Y:S01]  /*1130*/  FADD R7, R7, R21 ;  /* 0x0000001507077221 */ /* 0x000fe20000000000 */
[C---:B------:R-:W-:Y:S01]  /*1140*/  FSETP.GEU.AND P2, PT, R38.reuse, -R23, PT ;  /* 0x800000172600720b */ /* 0x040fe20003f4e000 */
[----:B------:R-:W-:Y:S01]  /*1150*/  FADD R23, R38, R23 ;  /* 0x0000001726177221 */ /* 0x000fe20000000000 */
[----:B------:R-:W-:-:S02]  /*1160*/  FSEL R20, R20, RZ, P6 ;  /* 0x000000ff14147208 */ /* 0x000fc40003000000 */
[----:B------:R-:W-:Y:S02]  /*1170*/  FSEL R32, R17, RZ, P5 ;  /* 0x000000ff11207208 */ /* 0x000fe40002800000 */
[----:B------:R-:W-:Y:S02]  /*1180*/  FSEL R18, R18, RZ, P4 ;  /* 0x000000ff12127208 */ /* 0x000fe40002000000 */
[----:B------:R-:W-:Y:S01]  /*1190*/  FSEL R22, R22, RZ, P0 ;  /* 0x000000ff16167208 */ /* 0x000fe20000000000 */
[----:B------:R-:W-:Y:S01]  /*11a0*/  IMAD.SHL.U32 R3, R6, 0x4, RZ ;  /* 0x0000000406037824 */ /* 0x000fe200078e00ff */
[----:B------:R0:W-:Y:S04]  /*11b0*/  STS [R5], R8 ;  /* 0x0000000805007388 */ /* 0x0001e80000000800 */
[----:B------:R1:W-:Y:S04]  /*11c0*/  STS [R5+0xa0], R10 ;  /* 0x0000a00a05007388 */ /* 0x0003e80000000800 */
[----:B------:R2:W-:Y:S01]  /*11d0*/  STS [R5+0x30], R20 ;  /* 0x0000301405007388 */ /* 0x0005e20000000800 */
[----:B0-----:R-:W-:-:S02]  /*11e0*/  FSEL R8, R19, RZ, P3 ;  /* 0x000000ff13087208 */ /* 0x001fc40001800000 */
[----:B-1----:R-:W-:Y:S02]  /*11f0*/  FSEL R10, R7, RZ, P1 ;  /* 0x000000ff070a7208 */ /* 0x002fe40000800000 */
[----:B--2---:R-:W-:Y:S01]  /*1200*/  FSEL R20, R23, RZ, P2 ;  /* 0x000000ff17147208 */ /* 0x004fe20001000000 */
[----:B------:R-:W-:Y:S01]  /*1210*/  STS [R5+0x50], R24 ;  /* 0x0000501805007388 */ /* 0x000fe20000000800 */
[----:B------:R-:W-:-:S03]  /*1220*/  LOP3.LUT R3, R3, 0x3fc, RZ, 0xc0, !PT ;  /* 0x000003fc03037812 */ /* 0x000fc600078ec0ff */
[----:B------:R-:W-:Y:S04]  /*1230*/  STS [R5+0xf0], R26 ;  /* 0x0000f01a05007388 */ /* 0x000fe80000000800 */
[----:B------:R0:W-:Y:S04]  /*1240*/  STS [R5+0x10], R12 ;  /* 0x0000100c05007388 */ /* 0x0001e80000000800 */
[----:B------:R-:W-:Y:S04]  /*1250*/  STS [R5+0x60], R28 ;  /* 0x0000601c05007388 */ /* 0x000fe80000000800 */
[----:B------:R-:W-:Y:S04]  /*1260*/  STS [R5+0xb0], R14 ;  /* 0x0000b00e05007388 */ /* 0x000fe80000000800 */
[----:B------:R-:W-:Y:S04]  /*1270*/  STS [R5+0x100], R30 ;  /* 0x0001001e05007388 */ /* 0x000fe80000000800 */
[----:B------:R-:W-:Y:S04]  /*1280*/  STS [R5+0x20], R16 ;  /* 0x0000201005007388 */ /* 0x000fe80000000800 */
[----:B------:R-:W-:Y:S04]  /*1290*/  STS [R5+0x70], R32 ;  /* 0x0000702005007388 */ /* 0x000fe80000000800 */
[----:B------:R-:W-:Y:S04]  /*12a0*/  STS [R5+0xc0], R18 ;  /* 0x0000c01205007388 */ /* 0x000fe80000000800 */
[----:B------:R1:W-:Y:S04]  /*12b0*/  STS [R5+0x110], R8 ;  /* 0x0001100805007388 */ /* 0x0003e80000000800 */
[----:B------:R-:W-:Y:S04]  /*12c0*/  STS [R5+0x80], R10 ;  /* 0x0000800a05007388 */ /* 0x000fe80000000800 */
[----:B------:R-:W-:Y:S04]  /*12d0*/  STS [R5+0xd0], R22 ;  /* 0x0000d01605007388 */ /* 0x000fe80000000800 */
[----:B------:R2:W-:Y:S01]  /*12e0*/  STS [R5+0x120], R20 ;  /* 0x0001201405007388 */ /* 0x0005e20000000800 */
[----:B------:R-:W-:-:S02]  /*12f0*/  LOP3.LUT R7, R3, 0x400, RZ, 0xfc, !PT ;  /* 0x0000040003077812 */ /* 0x000fc400078efcff */
[----:B------:R-:W-:Y:S02]  /*1300*/  LOP3.LUT R9, R3, 0x800, RZ, 0xfc, !PT ;  /* 0x0000080003097812 */ /* 0x000fe400078efcff */
[----:B------:R-:W-:Y:S02]  /*1310*/  LOP3.LUT R6, R6, 0xfc, RZ, 0xc0, !PT ;  /* 0x000000fc06067812 */ /* 0x000fe400078ec0ff */
[----:B------:R-:W-:Y:S02]  /*1320*/  LOP3.LUT R7, R7, 0x7f0, RZ, 0xc0, !PT ;  /* 0x000007f007077812 */ /* 0x000fe400078ec0ff */
[----:B------:R-:W-:Y:S02]  /*1330*/  LOP3.LUT R9, R9, 0xbf0, RZ, 0xc0, !PT ;  /* 0x00000bf009097812 */ /* 0x000fe400078ec0ff */
[----:B------:R-:W-:Y:S01]  /*1340*/  LEA R6, R6, UR4, 0x2 ;  /* 0x0000000406067c11 */ /* 0x000fe2000f8e10ff */
[----:B0-----:R-:W-:Y:S02]  /*1350*/  VIADD R12, R7, UR4 ;  /* 0x00000004070c7c36 */ /* 0x001fe40008000000 */
[----:B-1----:R-:W-:Y:S01]  /*1360*/  VIADD R8, R9, UR4 ;  /* 0x0000000409087c36 */ /* 0x002fe20008000000 */
[C---:B------:R-:W-:Y:S01]  /*1370*/  LEA R16, R3.reuse, R6, 0x2 ;  /* 0x0000000603107211 */ /* 0x040fe200078e10ff */
[----:B------:R-:W-:Y:S01]  /*1380*/  BAR.SYNC.DEFER_BLOCKING 0x0 ;  /* 0x0000000000007b1d */ /* 0x000fe20000010000 */
[----:B------:R-:W-:-:S02]  /*1390*/  IMAD R12, R3, 0x4, R12 ;  /* 0x00000004030c7824 */ /* 0x000fc400078e020c */
[----:B------:R-:W-:Y:S01]  /*13a0*/  IMAD R8, R3, 0x4, R8 ;  /* 0x0000000403087824 */ /* 0x000fe200078e0208 */
[----:B------:R-:W-:Y:S02]  /*13b0*/  SHF.R.S32.HI R7, RZ, 0x1f, R2 ;  /* 0x0000001fff077819 */ /* 0x000fe40000011402 */
[----:B------:R-:W-:Y:S02]  /*13c0*/  SHF.R.U32.HI R21, RZ, 0x2, R0 ;  /* 0x00000002ff157819 */ /* 0x000fe40000011600 */
[----:B------:R-:W-:Y:S02]  /*13d0*/  LEA.HI R23, R7, R2, RZ, 0x4 ;  /* 0x0000000207177211 */ /* 0x000fe400078f20ff */
[----:B------:R-:W0:Y:S01]  /*13e0*/  LDC.64 R6, c[0x0][0x240] ;  /* 0x00009000ff067b82 */ /* 0x000e220000000a00 */
[----:B------:R-:W1:Y:S04]  /*13f0*/  LDS.128 R16, [R16] ;  /* 0x0000000010107984 */ /* 0x000e680000000c00 */
[----:B------:R-:W3:Y:S04]  /*1400*/  LDS.128 R12, [R12+0x1000] ;  /* 0x001000000c0c7984 */ /* 0x000ee80000000c00 */
[----:B------:R-:W4:Y:S01]  /*1410*/  LDS.128 R8, [R8+0x2000] ;  /* 0x0020000008087984 */ /* 0x000f220000000c00 */
[----:B------:R-:W-:Y:S01]  /*1420*/  IMAD.SHL.U32 R0, R23, 0x800, RZ ;  /* 0x0000080017007824 */ /* 0x000fe200078e00ff */
[----:B------:R-:W-:-:S02]  /*1430*/  SGXT.U32 R21, R21, 0x6 ;  /* 0x000000061515781a */ /* 0x000fc40000000000 */
[----:B------:R-:W-:Y:S02]  /*1440*/  LOP3.LUT R25, R23, 0xfffffff0, RZ, 0xc0, !PT ;  /* 0xfffffff017197812 */ /* 0x000fe400078ec0ff */
[----:B--2---:R-:W-:Y:S02]  /*1450*/  LOP3.LUT R5, R0, 0xffff8000, RZ, 0xc0, !PT ;  /* 0xffff800000057812 */ /* 0x004fe400078ec0ff */
[----:B------:R-:W-:Y:S02]  /*1460*/  PRMT R21, R21, 0x6540, R4 ;  /* 0x0000654015157816 */ /* 0x000fe40000000004 */
[----:B------:R-:W-:Y:S02]  /*1470*/  LOP3.LUT R0, R3, 0xc00, RZ, 0xfc, !PT ;  /* 0x00000c0003007812 */ /* 0x000fe400078efcff */
[----:B------:R-:W-:Y:S02]  /*1480*/  ISETP.GE.AND P0, PT, R2, 0x40, PT ;  /* 0x000000400200780c */ /* 0x000fe40003f06270 */
[----:B------:R-:W-:-:S02]  /*1490*/  IADD3 R25, R5, R2, -R25 ;  /* 0x0000000205197210 */ /* 0x000fc40007ffe819 */
[C---:B------:R-:W-:Y:S02]  /*14a0*/  LOP3.LUT R4, R21.reuse, 0x40, RZ, 0xfc, !PT ;  /* 0x0000004015047812 */ /* 0x040fe400078efcff */
[C---:B------:R-:W-:Y:S02]  /*14b0*/  LOP3.LUT R2, R21.reuse, 0x80, RZ, 0xfc, !PT ;  /* 0x0000008015027812 */ /* 0x040fe400078efcff */
[----:B------:R-:W-:Y:S02]  /*14c0*/  LOP3.LUT R20, R0, 0xff0, RZ, 0xc0, !PT ;  /* 0x00000ff000147812 */ /* 0x000fe400078ec0ff */
[C---:B------:R-:W-:Y:S02]  /*14d0*/  LOP3.LUT R0, R21.reuse, 0xc0, RZ, 0xfc, !PT ;  /* 0x000000c015007812 */ /* 0x040fe400078efcff */
[----:B------:R-:W-:Y:S02]  /*14e0*/  ISETP.LT.AND P3, PT, R21, 0x800, !P0 ;  /* 0x000008001500780c */ /* 0x000fe40004761270 */
[----:B------:R-:W-:-:S02]  /*14f0*/  ISETP.LT.AND P2, PT, R4, 0x800, !P0 ;  /* 0x000008000400780c */ /* 0x000fc40004741270 */
[----:B------:R-:W-:Y:S02]  /*1500*/  ISETP.LT.AND P1, PT, R2, 0x800, !P0 ;  /* 0x000008000200780c */ /* 0x000fe40004721270 */
[----:B------:R-:W-:Y:S02]  /*1510*/  LEA R5, R21, R25, 0x4 ;  /* 0x0000001915057211 */ /* 0x000fe400078e20ff */
[----:B------:R-:W-:Y:S01]  /*1520*/  ISETP.LT.AND P0, PT, R0, 0x800, !P0 ;  /* 0x000008000000780c */ /* 0x000fe20004701270 */
[--C-:B------:R-:W-:Y:S02]  /*1530*/  IMAD R21, R4, 0x10, R25.reuse ;  /* 0x0000001004157824 */ /* 0x100fe400078e0219 */
[----:B------:R-:W-:Y:S02]  /*1540*/  IMAD R23, R2, 0x10, R25 ;  /* 0x0000001002177824 */ /* 0x000fe400078e0219 */
[----:B------:R-:W-:Y:S02]  /*1550*/  VIADD R2, R20, UR4 ;  /* 0x0000000414027c36 */ /* 0x000fe40008000000 */
[----:B0-----:R-:W-:-:S04]  /*1560*/  IMAD.WIDE R4, R5, 0x4, R6 ;  /* 0x0000000405047825 */ /* 0x001fc800078e0206 */
[--C-:B------:R-:W-:Y:S01]  /*1570*/  IMAD.WIDE R20, R21, 0x4, R6.reuse ;  /* 0x0000000415147825 */ /* 0x100fe200078e0206 */
[----:B-1----:R0:W-:Y:S03]  /*1580*/  @P3 STG.E.128 desc[UR6][R4.64], R16 ;  /* 0x0000001004003986 */ /* 0x0021e6000c101d06 */
[----:B------:R-:W-:Y:S01]  /*1590*/  IMAD.WIDE R22, R23, 0x4, R6 ;  /* 0x0000000417167825 */ /* 0x000fe200078e0206 */
[----:B---3--:R0:W-:Y:S01]  /*15a0*/  @P2 STG.E.128 desc[UR6][R20.64], R12 ;  /* 0x0000000c14002986 */ /* 0x0081e2000c101d06 */
[----:B------:R-:W-:-:S03]  /*15b0*/  LEA R2, R3, R2, 0x2 ;  /* 0x0000000203027211 */ /* 0x000fc600078e10ff */
[----:B----4-:R0:W-:Y:S02]  /*15c0*/  @P1 STG.E.128 desc[UR6][R22.64], R8 ;  /* 0x0000000816001986 */ /* 0x0101e4000c101d06 */
[----:B0-----:R-:W-:Y:S05]  /*15d0*/  @!P0 EXIT ;  /* 0x000000000000894d */ /* 0x001fea0003800000 */
[----:B0-----:R-:W0:Y:S01]  /*15e0*/  LDS.128 R8, [R2+0x3000] ;  /* 0x0030000002087984 */ /* 0x001e220000000c00 */
[----:B------:R-:W-:-:S04]  /*15f0*/  IMAD R25, R0, 0x10, R25 ;  /* 0x0000001000197824 */ /* 0x000fc800078e0219 */
[----:B------:R-:W-:-:S05]  /*1600*/  IMAD.WIDE R6, R25, 0x4, R6 ;  /* 0x0000000419067825 */ /* 0x000fca00078e0206 */
[----:B0-----:R-:W-:Y:S01]  /*1610*/  STG.E.128 desc[UR6][R6.64], R8 ;  /* 0x0000000806007986 */ /* 0x001fe2000c101d06 */
[----:B------:R-:W-:Y:S05]  /*1620*/  EXIT ;  /* 0x000000000000794d */ /* 0x000fea0003800000 */
.L_x_0:
[----:B------:R-:W-:-:S00]  /*1630*/  BRA `(.L_x_0) ;  /* 0xfffffffc00fc7947 */ /* 0x000fc0000383ffff */
[----:B------:R-:W-:-:S00]  /*1640*/  NOP ;  /* 0x0000000000007918 */ /* 0x000fc00000000000 */
        /* <DEDUP_REMOVED lines=11> */
.L_x_1:


//--------------------- .nv.global.init           --------------------------
	.section	.nv.global.init,"aw",@progbits
.nv.global.init:
	.type		_$_str,@object
	.size		_$_str,(_$_str_$_2 - _$_str)
_$_str:
        /*0000*/ 	.byte	0x5f, 0x5f, 0x43, 0x55, 0x44, 0x41, 0x5f, 0x46, 0x54, 0x5a, 0x00
	.type		_$_str_$_2,@object
	.size		_$_str_$_2,(.L_1 - _$_str_$_2)
_$_str_$_2:
        /*000b*/ 	.byte	0x5f, 0x5f, 0x43, 0x55, 0x44, 0x41, 0x5f, 0x50, 0x52, 0x45, 0x43, 0x5f, 0x53, 0x51, 0x52, 0x54
        /*001b*/ 	.byte	0x00
.L_1:


//--------------------- .nv.shared.triton_poi_fused__native_batch_norm_legit_no_training_add_relu_26 --------------------------
	.section	.nv.shared.triton_poi_fused__native_batch_norm_legit_no_training_add_relu_26,"aw",@nobits
	.sectionflags	@""
	.align	16
	.zero		1024


//--------------------- .nv.constant0.triton_poi_fused__native_batch_norm_legit_no_training_add_relu_26 --------------------------
	.section	.nv.constant0.triton_poi_fused__native_batch_norm_legit_no_training_add_relu_26,"a",@progbits
	.sectionflags	@""
	.align	4
.nv.constant0.triton_poi_fused__native_batch_norm_legit_no_training_add_relu_26:
	.zero		592
